//
// Generated by NVIDIA NVVM Compiler
//
// Compiler Build ID: CL-36424714
// Cuda compilation tools, release 13.0, V13.0.88
// Based on NVVM 20.0.0
//

.version 9.0
.target sm_100
.address_size 64

	// .globl	_Z6nativeiiifPfS_fS_

.visible .entry _Z6nativeiiifPfS_fS_(
	.param .u32 _Z6nativeiiifPfS_fS__param_0,
	.param .u32 _Z6nativeiiifPfS_fS__param_1,
	.param .u32 _Z6nativeiiifPfS_fS__param_2,
	.param .f32 _Z6nativeiiifPfS_fS__param_3,
	.param .u64 .ptr .align 1 _Z6nativeiiifPfS_fS__param_4,
	.param .u64 .ptr .align 1 _Z6nativeiiifPfS_fS__param_5,
	.param .f32 _Z6nativeiiifPfS_fS__param_6,
	.param .u64 .ptr .align 1 _Z6nativeiiifPfS_fS__param_7
)
{
	.reg .pred 	%p<13>;
	.reg .b32 	%r<16>;
	.reg .b32 	%f<73>;
	.reg .b64 	%rd<77>;

	ld.param.s32 	%rd23, [_Z6nativeiiifPfS_fS__param_0];
	ld.param.u32 	%r3, [_Z6nativeiiifPfS_fS__param_1];
	ld.param.u32 	%r2, [_Z6nativeiiifPfS_fS__param_2];
	ld.param.f32 	%f13, [_Z6nativeiiifPfS_fS__param_3];
	ld.param.u64 	%rd24, [_Z6nativeiiifPfS_fS__param_4];
	ld.param.u64 	%rd25, [_Z6nativeiiifPfS_fS__param_5];
	ld.param.f32 	%f14, [_Z6nativeiiifPfS_fS__param_6];
	cvta.to.global.u64 	%rd1, %rd25;
	cvta.to.global.u64 	%rd2, %rd24;
	mov.u32 	%r4, %ctaid.x;
	mov.u32 	%r5, %ntid.x;
	mov.u32 	%r6, %tid.x;
	mad.lo.s32 	%r7, %r4, %r5, %r6;
	cvt.u64.u32 	%rd3, %r7;
	mov.u32 	%r8, %ctaid.y;
	mov.u32 	%r9, %ntid.y;
	mov.u32 	%r10, %tid.y;
	mad.lo.s32 	%r11, %r8, %r9, %r10;
	cvt.u64.u32 	%rd4, %r11;
	setp.ge.s64 	%p1, %rd3, %rd23;
	setp.ge.s32 	%p2, %r11, %r3;
	or.pred  	%p3, %p1, %p2;
	@%p3 bra 	$L__BB0_14;
	cvt.s64.s32 	%rd5, %r2;
	setp.lt.s32 	%p4, %r2, 1;
	mov.f32 	%f72, 0f00000000;
	@%p4 bra 	$L__BB0_13;
	mul.lo.s64 	%rd6, %rd5, %rd3;
	cvt.u64.u32 	%rd7, %r3;
	setp.lt.u32 	%p5, %r2, 8;
	mov.f32 	%f72, 0f00000000;
	mov.b64 	%rd75, 0;
	@%p5 bra 	$L__BB0_5;
	and.b64  	%rd75, %rd5, 2147483640;
	shl.b64 	%rd27, %rd4, 2;
	add.s64 	%rd72, %rd1, %rd27;
	shl.b64 	%rd28, %rd6, 2;
	add.s64 	%rd29, %rd28, %rd2;
	add.s64 	%rd71, %rd29, 16;
	mov.f32 	%f72, 0f00000000;
	mov.u64 	%rd73, %rd75;
$L__BB0_4:
	.pragma "nounroll";
	ld.global.f32 	%f19, [%rd71+-16];
	ld.global.f32 	%f20, [%rd72];
	fma.rn.f32 	%f21, %f19, %f20, %f72;
	ld.global.f32 	%f22, [%rd71+-12];
	shl.b64 	%rd30, %rd7, 2;
	add.s64 	%rd31, %rd72, %rd30;
	ld.global.f32 	%f23, [%rd31];
	fma.rn.f32 	%f24, %f22, %f23, %f21;
	ld.global.f32 	%f25, [%rd71+-8];
	add.s64 	%rd32, %rd31, %rd30;
	ld.global.f32 	%f26, [%rd32];
	fma.rn.f32 	%f27, %f25, %f26, %f24;
	ld.global.f32 	%f28, [%rd71+-4];
	add.s64 	%rd33, %rd32, %rd30;
	ld.global.f32 	%f29, [%rd33];
	fma.rn.f32 	%f30, %f28, %f29, %f27;
	ld.global.f32 	%f31, [%rd71];
	add.s64 	%rd34, %rd33, %rd30;
	ld.global.f32 	%f32, [%rd34];
	fma.rn.f32 	%f33, %f31, %f32, %f30;
	ld.global.f32 	%f34, [%rd71+4];
	add.s64 	%rd35, %rd34, %rd30;
	ld.global.f32 	%f35, [%rd35];
	fma.rn.f32 	%f36, %f34, %f35, %f33;
	ld.global.f32 	%f37, [%rd71+8];
	add.s64 	%rd36, %rd35, %rd30;
	ld.global.f32 	%f38, [%rd36];
	fma.rn.f32 	%f39, %f37, %f38, %f36;
	ld.global.f32 	%f40, [%rd71+12];
	add.s64 	%rd37, %rd36, %rd30;
	ld.global.f32 	%f41, [%rd37];
	fma.rn.f32 	%f72, %f40, %f41, %f39;
	add.s64 	%rd73, %rd73, -8;
	shl.b64 	%rd38, %rd7, 5;
	add.s64 	%rd72, %rd72, %rd38;
	add.s64 	%rd71, %rd71, 32;
	setp.ne.s64 	%p6, %rd73, 0;
	@%p6 bra 	$L__BB0_4;
$L__BB0_5:
	and.b32  	%r13, %r2, 7;
	setp.eq.s32 	%p7, %r13, 0;
	@%p7 bra 	$L__BB0_13;
	and.b64  	%rd39, %rd5, 7;
	add.s64 	%rd40, %rd39, -1;
	setp.lt.u64 	%p8, %rd40, 3;
	@%p8 bra 	$L__BB0_8;
	add.s64 	%rd41, %rd75, %rd6;
	shl.b64 	%rd42, %rd41, 2;
	add.s64 	%rd43, %rd2, %rd42;
	ld.global.f32 	%f43, [%rd43];
	mad.lo.s64 	%rd44, %rd75, %rd7, %rd4;
	shl.b64 	%rd45, %rd44, 2;
	add.s64 	%rd46, %rd1, %rd45;
	ld.global.f32 	%f44, [%rd46];
	fma.rn.f32 	%f45, %f43, %f44, %f72;
	ld.global.f32 	%f46, [%rd43+4];
	shl.b64 	%rd47, %rd7, 2;
	add.s64 	%rd48, %rd46, %rd47;
	ld.global.f32 	%f47, [%rd48];
	fma.rn.f32 	%f48, %f46, %f47, %f45;
	ld.global.f32 	%f49, [%rd43+8];
	add.s64 	%rd49, %rd48, %rd47;
	ld.global.f32 	%f50, [%rd49];
	fma.rn.f32 	%f51, %f49, %f50, %f48;
	ld.global.f32 	%f52, [%rd43+12];
	add.s64 	%rd50, %rd49, %rd47;
	ld.global.f32 	%f53, [%rd50];
	fma.rn.f32 	%f72, %f52, %f53, %f51;
	add.s64 	%rd75, %rd75, 4;
$L__BB0_8:
	and.b32  	%r14, %r2, 3;
	setp.eq.s32 	%p9, %r14, 0;
	@%p9 bra 	$L__BB0_13;
	setp.eq.s32 	%p10, %r14, 1;
	@%p10 bra 	$L__BB0_11;
	add.s64 	%rd51, %rd75, %rd6;
	shl.b64 	%rd52, %rd51, 2;
	add.s64 	%rd53, %rd2, %rd52;
	ld.global.f32 	%f55, [%rd53];
	mad.lo.s64 	%rd54, %rd75, %rd7, %rd4;
	shl.b64 	%rd55, %rd54, 2;
	add.s64 	%rd56, %rd1, %rd55;
	ld.global.f32 	%f56, [%rd56];
	fma.rn.f32 	%f57, %f55, %f56, %f72;
	ld.global.f32 	%f58, [%rd53+4];
	shl.b64 	%rd57, %rd7, 2;
	add.s64 	%rd58, %rd56, %rd57;
	ld.global.f32 	%f59, [%rd58];
	fma.rn.f32 	%f72, %f58, %f59, %f57;
	add.s64 	%rd75, %rd75, 2;
$L__BB0_11:
	and.b32  	%r15, %r2, 1;
	setp.eq.b32 	%p11, %r15, 1;
	not.pred 	%p12, %p11;
	@%p12 bra 	$L__BB0_13;
	add.s64 	%rd59, %rd75, %rd6;
	shl.b64 	%rd60, %rd59, 2;
	add.s64 	%rd61, %rd2, %rd60;
	ld.global.f32 	%f60, [%rd61];
	mad.lo.s64 	%rd62, %rd75, %rd7, %rd4;
	shl.b64 	%rd63, %rd62, 2;
	add.s64 	%rd64, %rd1, %rd63;
	ld.global.f32 	%f61, [%rd64];
	fma.rn.f32 	%f72, %f60, %f61, %f72;
$L__BB0_13:
	ld.param.u64 	%rd70, [_Z6nativeiiifPfS_fS__param_7];
	cvt.u64.u32 	%rd65, %r3;
	mad.lo.s64 	%rd66, %rd65, %rd3, %rd4;
	cvta.to.global.u64 	%rd67, %rd70;
	shl.b64 	%rd68, %rd66, 2;
	add.s64 	%rd69, %rd67, %rd68;
	ld.global.f32 	%f62, [%rd69];
	mul.f32 	%f63, %f14, %f62;
	fma.rn.f32 	%f64, %f13, %f72, %f63;
	st.global.f32 	[%rd69], %f64;
$L__BB0_14:
	ret;

}


// ===== COMPILED SASS (sm_100) =====

	.target	sm_100

	.elftype	@"ET_EXEC"


//--------------------- .note.nv.tkinfo           --------------------------
	.section	.note.nv.tkinfo,"",@"SHT_NOTE"
	.sectionflags	@"SHF_NOTE_NV_TKINFO"
	.tkinfo
        /*0018*/ 	.word	0x00000002
        /*0030*/ 	.string	""
        /*0030*/ 	.string	"ptxas"
        /*0030*/ 	.string	"Cuda compilation tools, release 13.0, V13.0.88"
        /*0030*/ 	.string	"Build cuda_13.0.r13.0/compiler.36424714_0"
        /*0030*/ 	.string	"-arch sm_100 -m 64 "



//--------------------- .note.nv.cuinfo           --------------------------
	.section	.note.nv.cuinfo,"",@"SHT_NOTE"
	.sectionflags	@"SHF_NOTE_NV_CUINFO"
        /*0018*/ 	.short	0x0002
        /*001a*/ 	.short	0x0064
        /*001c*/ 	.short	0x0082
	.zero		2


//--------------------- .nv.info                  --------------------------
	.section	.nv.info,"",@"SHT_CUDA_INFO"
	.align	4


	//----- nvinfo : EIATTR_REGCOUNT
	.align		4
        /*0000*/ 	.byte	0x04, 0x2f
        /*0002*/ 	.short	(.L_1 - .L_0)
	.align		4
.L_0:
        /*0004*/ 	.word	index@(_Z6nativeiiifPfS_fS_)
        /*0008*/ 	.word	0x00000020


	//----- nvinfo : EIATTR_FRAME_SIZE
	.align		4
.L_1:
        /*000c*/ 	.byte	0x04, 0x11
        /*000e*/ 	.short	(.L_3 - .L_2)
	.align		4
.L_2:
        /*0010*/ 	.word	index@(_Z6nativeiiifPfS_fS_)
        /*0014*/ 	.word	0x00000000


	//----- nvinfo : EIATTR_MIN_STACK_SIZE
	.align		4
.L_3:
        /*0018*/ 	.byte	0x04, 0x12
        /*001a*/ 	.short	(.L_5 - .L_4)
	.align		4
.L_4:
        /*001c*/ 	.word	index@(_Z6nativeiiifPfS_fS_)
        /*0020*/ 	.word	0x00000000
.L_5:


//--------------------- .nv.compat                --------------------------
	.section	.nv.compat,"",@"SHT_CUDA_COMPAT_INFO"
	.align	4
        /*0000*/ 	.byte	0x02, 0x09, 0x00, 0x00, 0x02, 0x02, 0x01, 0x00, 0x02, 0x05, 0x05, 0x00, 0x03, 0x07, 0x01, 0x01
        /*0010*/ 	.byte	0x02, 0x03, 0x00, 0x00, 0x02, 0x06, 0x01, 0x00, 0x04, 0x0b, 0x08, 0x00, 0x09, 0x00, 0x00, 0x00
        /*0020*/ 	.byte	0x00, 0x00, 0x00, 0x00


//--------------------- .nv.info._Z6nativeiiifPfS_fS_ --------------------------
	.section	.nv.info._Z6nativeiiifPfS_fS_,"",@"SHT_CUDA_INFO"
	.sectionflags	@""
	.align	4


	//----- nvinfo : EIATTR_CUDA_API_VERSION
	.align		4
        /*0000*/ 	.byte	0x04, 0x37
        /*0002*/ 	.short	(.L_7 - .L_6)
.L_6:
        /*0004*/ 	.word	0x00000082


	//----- nvinfo : EIATTR_KPARAM_INFO
	.align		4
.L_7:
        /*0008*/ 	.byte	0x04, 0x17
        /*000a*/ 	.short	(.L_9 - .L_8)
.L_8:
        /*000c*/ 	.word	0x00000000
        /*0010*/ 	.short	0x0007
        /*0012*/ 	.short	0x0028
        /*0014*/ 	.byte	0x00, 0xf5, 0x21, 0x00


	//----- nvinfo : EIATTR_KPARAM_INFO
	.align		4
.L_9:
        /*0018*/ 	.byte	0x04, 0x17
        /*001a*/ 	.short	(.L_11 - .L_10)
.L_10:
        /*001c*/ 	.word	0x00000000
        /*0020*/ 	.short	0x0006
        /*0022*/ 	.short	0x0020
        /*0024*/ 	.byte	0x00, 0xf0, 0x11, 0x00


	//----- nvinfo : EIATTR_KPARAM_INFO
	.align		4
.L_11:
        /*0028*/ 	.byte	0x04, 0x17
        /*002a*/ 	.short	(.L_13 - .L_12)
.L_12:
        /*002c*/ 	.word	0x00000000
        /*0030*/ 	.short	0x0005
        /*0032*/ 	.short	0x0018
        /*0034*/ 	.byte	0x00, 0xf5, 0x21, 0x00


	//----- nvinfo : EIATTR_KPARAM_INFO
	.align		4
.L_13:
        /*0038*/ 	.byte	0x04, 0x17
        /*003a*/ 	.short	(.L_15 - .L_14)
.L_14:
        /*003c*/ 	.word	0x00000000
        /*0040*/ 	.short	0x0004
        /*0042*/ 	.short	0x0010
        /*0044*/ 	.byte	0x00, 0xf5, 0x21, 0x00


	//----- nvinfo : EIATTR_KPARAM_INFO
	.align		4
.L_15:
        /*0048*/ 	.byte	0x04, 0x17
        /*004a*/ 	.short	(.L_17 - .L_16)
.L_16:
        /*004c*/ 	.word	0x00000000
        /*0050*/ 	.short	0x0003
        /*0052*/ 	.short	0x000c
        /*0054*/ 	.byte	0x00, 0xf0, 0x11, 0x00


	//----- nvinfo : EIATTR_KPARAM_INFO
	.align		4
.L_17:
        /*0058*/ 	.byte	0x04, 0x17
        /*005a*/ 	.short	(.L_19 - .L_18)
.L_18:
        /*005c*/ 	.word	0x00000000
        /*0060*/ 	.short	0x0002
        /*0062*/ 	.short	0x0008
        /*0064*/ 	.byte	0x00, 0xf0, 0x11, 0x00


	//----- nvinfo : EIATTR_KPARAM_INFO
	.align		4
.L_19:
        /*0068*/ 	.byte	0x04, 0x17
        /*006a*/ 	.short	(.L_21 - .L_20)
.L_20:
        /*006c*/ 	.word	0x00000000
        /*0070*/ 	.short	0x0001
        /*0072*/ 	.short	0x0004
        /*0074*/ 	.byte	0x00, 0xf0, 0x11, 0x00


	//----- nvinfo : EIATTR_KPARAM_INFO
	.align		4
.L_21:
        /*0078*/ 	.byte	0x04, 0x17
        /*007a*/ 	.short	(.L_23 - .L_22)
.L_22:
        /*007c*/ 	.word	0x00000000
        /*0080*/ 	.short	0x0000
        /*0082*/ 	.short	0x0000
        /*0084*/ 	.byte	0x00, 0xf0, 0x11, 0x00


	//----- nvinfo : EIATTR_SPARSE_MMA_MASK
	.align		4
.L_23:
        /*0088*/ 	.byte	0x03, 0x50
        /*008a*/ 	.short	0x0000


	//----- nvinfo : EIATTR_MAXREG_COUNT
	.align		4
        /*008c*/ 	.byte	0x03, 0x1b
        /*008e*/ 	.short	0x00ff


	//----- nvinfo : EIATTR_MERCURY_ISA_VERSION
	.align		4
        /*0090*/ 	.byte	0x03, 0x5f
        /*0092*/ 	.short	0x0101


	//----- nvinfo : EIATTR_VRC_CTA_INIT_COUNT
	.align		4
        /*0094*/ 	.byte	0x02, 0x4a
	.zero		1
	.zero		1


	//----- nvinfo : EIATTR_EXIT_INSTR_OFFSETS
	.align		4
        /*0098*/ 	.byte	0x04, 0x1c
        /*009a*/ 	.short	(.L_25 - .L_24)


	//   ....[0]....
.L_24:
        /*009c*/ 	.word	0x000000e0


	//   ....[1]....
        /*00a0*/ 	.word	0x00000be0


	//----- nvinfo : EIATTR_CBANK_PARAM_SIZE
	.align		4
.L_25:
        /*00a4*/ 	.byte	0x03, 0x19
        /*00a6*/ 	.short	0x0030


	//----- nvinfo : EIATTR_PARAM_CBANK
	.align		4
        /*00a8*/ 	.byte	0x04, 0x0a
        /*00aa*/ 	.short	(.L_27 - .L_26)
	.align		4
.L_26:
        /*00ac*/ 	.word	index@(.nv.constant0._Z6nativeiiifPfS_fS_)
        /*00b0*/ 	.short	0x0380
        /*00b2*/ 	.short	0x0030


	//----- nvinfo : EIATTR_SW_WAR
	.align		4
.L_27:
        /*00b4*/ 	.byte	0x04, 0x36
        /*00b6*/ 	.short	(.L_29 - .L_28)
.L_28:
        /*00b8*/ 	.word	0x00000008
.L_29:


//--------------------- .nv.callgraph             --------------------------
	.section	.nv.callgraph,"",@"SHT_CUDA_CALLGRAPH"
	.align	4
	.sectionentsize	8
	.align		4
        /*0000*/ 	.word	0x00000000
	.align		4
        /*0004*/ 	.word	0xffffffff
	.align		4
        /*0008*/ 	.word	0x00000000
	.align		4
        /*000c*/ 	.word	0xfffffffe
	.align		4
        /*0010*/ 	.word	0x00000000
	.align		4
        /*0014*/ 	.word	0xfffffffd
	.align		4
        /*0018*/ 	.word	0x00000000
	.align		4
        /*001c*/ 	.word	0xfffffffc


//--------------------- .text._Z6nativeiiifPfS_fS_ --------------------------
	.section	.text._Z6nativeiiifPfS_fS_,"ax",@progbits
	.align	128
        .global         _Z6nativeiiifPfS_fS_
        .type           _Z6nativeiiifPfS_fS_,@function
        .size           _Z6nativeiiifPfS_fS_,(.L_x_6 - _Z6nativeiiifPfS_fS_)
        .other          _Z6nativeiiifPfS_fS_,@"STO_CUDA_ENTRY STV_DEFAULT"
_Z6nativeiiifPfS_fS_:
.text._Z6nativeiiifPfS_fS_:
[----:B------:R-:W-:Y:S01]  /*0000*/  LDC R1, c[0x0][0x37c] ;  /* 0x0000df00ff017b82 */ /* 0x000fe20000000800 */
[----:B------:R-:W0:Y:S07]  /*0010*/  S2R R3, SR_TID.X ;  /* 0x0000000000037919 */ /* 0x000e2e0000002100 */
[----:B------:R-:W0:Y:S01]  /*0020*/  LDC R0, c[0x0][0x360] ;  /* 0x0000d800ff007b82 */ /* 0x000e220000000800 */
[----:B------:R-:W1:Y:S07]  /*0030*/  S2R R5, SR_TID.Y ;  /* 0x0000000000057919 */ /* 0x000e6e0000002200 */
[----:B------:R-:W0:Y:S08]  /*0040*/  S2UR UR4, SR_CTAID.X ;  /* 0x00000000000479c3 */ /* 0x000e300000002500 */
[----:B------:R-:W1:Y:S08]  /*0050*/  S2UR UR5, SR_CTAID.Y ;  /* 0x00000000000579c3 */ /* 0x000e700000002600 */
[----:B------:R-:W1:Y:S08]  /*0060*/  LDC R4, c[0x0][0x364] ;  /* 0x0000d900ff047b82 */ /* 0x000e700000000800 */
[----:B------:R-:W2:Y:S01]  /*0070*/  LDC.64 R6, c[0x0][0x380] ;  /* 0x0000e000ff067b82 */ /* 0x000ea20000000a00 */
[----:B0-----:R-:W-:-:S02]  /*0080*/  IMAD R0, R0, UR4, R3 ;  /* 0x0000000400007c24 */ /* 0x001fc4000f8e0203 */
[----:B-1----:R-:W-:Y:S01]  /*0090*/  IMAD R4, R4, UR5, R5 ;  /* 0x0000000504047c24 */ /* 0x002fe2000f8e0205 */
[----:B--2---:R-:W-:Y:S02]  /*00a0*/  SHF.R.S32.HI R2, RZ, 0x1f, R6 ;  /* 0x0000001fff027819 */ /* 0x004fe40000011406 */
[----:B------:R-:W-:Y:S02]  /*00b0*/  ISETP.GE.U32.AND P1, PT, R0, R6, PT ;  /* 0x000000060000720c */ /* 0x000fe40003f26070 */
[----:B------:R-:W-:-:S04]  /*00c0*/  ISETP.GE.AND P0, PT, R4, R7, PT ;  /* 0x000000070400720c */ /* 0x000fc80003f06270 */
[----:B------:R-:W-:-:S13]  /*00d0*/  ISETP.GE.OR.EX P0, PT, RZ, R2, P0, P1 ;  /* 0x00000002ff00720c */ /* 0x000fda0000706710 */
[----:B------:R-:W-:Y:S05]  /*00e0*/  @P0 EXIT ;  /* 0x000000000000094d */ /* 0x000fea0003800000 */
[----:B------:R-:W0:Y:S01]  /*00f0*/  LDCU UR8, c[0x0][0x388] ;  /* 0x00007100ff0877ac */ /* 0x000e220008000800 */
[----:B------:R-:W-:Y:S01]  /*0100*/  IMAD.MOV.U32 R12, RZ, RZ, RZ ;  /* 0x000000ffff0c7224 */ /* 0x000fe200078e00ff */
[----:B------:R-:W1:Y:S01]  /*0110*/  LDCU.64 UR10, c[0x0][0x358] ;  /* 0x00006b00ff0a77ac */ /* 0x000e620008000a00 */
[----:B0-----:R-:W-:-:S09]  /*0120*/  UISETP.GE.AND UP0, UPT, UR8, 0x1, UPT ;  /* 0x000000010800788c */ /* 0x001fd2000bf06270 */
[----:B-1----:R-:W-:Y:S05]  /*0130*/  BRA.U !UP0, `(.L_x_0) ;  /* 0x0000000908747547 */ /* 0x002fea000b800000 */
[----:B------:R-:W-:Y:S02]  /*0140*/  UISETP.GE.U32.AND UP0, UPT, UR8, 0x8, UPT ;  /* 0x000000080800788c */ /* 0x000fe4000bf06070 */
[C---:B------:R-:W-:Y:S01]  /*0150*/  IMAD.WIDE.U32 R2, R0.reuse, UR8, RZ ;  /* 0x0000000800027c25 */ /* 0x040fe2000f8e00ff */
[----:B------:R-:W-:Y:S02]  /*0160*/  USHF.R.S32.HI UR4, URZ, 0x1f, UR8 ;  /* 0x0000001fff047899 */ /* 0x000fe40008011408 */
[----:B------:R-:W-:Y:S01]  /*0170*/  ULOP3.LUT UP1, URZ, UR8, 0x7, URZ, 0xc0, !UPT ;  /* 0x0000000708ff7892 */ /* 0x000fe2000f82c0ff */
[----:B------:R-:W-:Y:S01]  /*0180*/  IMAD.MOV.U32 R12, RZ, RZ, RZ ;  /* 0x000000ffff0c7224 */ /* 0x000fe200078e00ff */
[----:B------:R-:W-:Y:S01]  /*0190*/  UMOV UR5, URZ ;  /* 0x000000ff00057c82 */ /* 0x000fe20008000000 */
[----:B------:R-:W-:Y:S01]  /*01a0*/  UMOV UR6, URZ ;  /* 0x000000ff00067c82 */ /* 0x000fe20008000000 */
[----:B------:R-:W-:-:S04]  /*01b0*/  IMAD R21, R0, UR4, RZ ;  /* 0x0000000400157c24 */ /* 0x000fc8000f8e02ff */
[----:B------:R-:W-:Y:S01]  /*01c0*/  IMAD.IADD R21, R3, 0x1, R21 ;  /* 0x0000000103157824 */ /* 0x000fe200078e0215 */
[----:B------:R-:W-:Y:S06]  /*01d0*/  BRA.U !UP0, `(.L_x_1) ;  /* 0x0000000108fc7547 */ /* 0x000fec000b800000 */
[----:B------:R-:W0:Y:S01]  /*01e0*/  LDCU.128 UR4, c[0x0][0x390] ;  /* 0x00007200ff0477ac */ /* 0x000e220008000c00 */
[----:B------:R-:W-:Y:S01]  /*01f0*/  IMAD.MOV.U32 R12, RZ, RZ, RZ ;  /* 0x000000ffff0c7224 */ /* 0x000fe200078e00ff */
[----:B------:R-:W-:Y:S02]  /*0200*/  SHF.L.U32 R23, R7, 0x2, RZ ;  /* 0x0000000207177819 */ /* 0x000fe400000006ff */
[----:B------:R-:W-:Y:S02]  /*0210*/  SHF.R.U32.HI R25, RZ, 0x1e, R7 ;  /* 0x0000001eff197819 */ /* 0x000fe40000011607 */
[----:B0-----:R-:W-:Y:S01]  /*0220*/  LEA R20, P0, R4, UR6, 0x2 ;  /* 0x0000000604147c11 */ /* 0x001fe2000f8010ff */
[----:B------:R-:W-:Y:S01]  /*0230*/  UMOV UR6, URZ ;  /* 0x000000ff00067c82 */ /* 0x000fe20008000000 */
[----:B------:R-:W-:Y:S01]  /*0240*/  LEA R8, P1, R2, UR4, 0x2 ;  /* 0x0000000402087c11 */ /* 0x000fe2000f8210ff */
[----:B------:R-:W-:Y:S01]  /*0250*/  UMOV UR4, URZ ;  /* 0x000000ff00047c82 */ /* 0x000fe20008000000 */
[----:B------:R-:W-:-:S02]  /*0260*/  LEA.HI.X R6, R4, UR7, RZ, 0x2, P0 ;  /* 0x0000000704067c11 */ /* 0x000fc400080f14ff */
[----:B------:R-:W-:Y:S01]  /*0270*/  LEA.HI.X R9, R2, UR5, R21, 0x2, P1 ;  /* 0x0000000502097c11 */ /* 0x000fe200088f1415 */
[----:B------:R-:W-:Y:S01]  /*0280*/  ULOP3.LUT UR5, UR8, 0x7ffffff8, URZ, 0xc0, !UPT ;  /* 0x7ffffff808057892 */ /* 0x000fe2000f8ec0ff */
[----:B------:R-:W-:-:S05]  /*0290*/  IADD3 R8, P0, PT, R8, 0x10, RZ ;  /* 0x0000001008087810 */ /* 0x000fca0007f1e0ff */
[----:B------:R-:W-:Y:S01]  /*02a0*/  IMAD.X R9, RZ, RZ, R9, P0 ;  /* 0x000000ffff097224 */ /* 0x000fe200000e0609 */
[----:B------:R-:W-:-:S07]  /*02b0*/  UMOV UR7, UR5 ;  /* 0x0000000500077c82 */ /* 0x000fce0008000000 */
.L_x_2:
[----:B------:R-:W-:Y:S01]  /*02c0*/  IMAD.MOV.U32 R28, RZ, RZ, R20 ;  /* 0x000000ffff1c7224 */ /* 0x000fe200078e0014 */
[----:B------:R-:W2:Y:S01]  /*02d0*/  LDG.E R13, desc[UR10][R8.64+-0x10] ;  /* 0xfffff00a080d7981 */ /* 0x000ea2000c1e1900 */
[----:B------:R-:W-:Y:S01]  /*02e0*/  IMAD.MOV.U32 R29, RZ, RZ, R6 ;  /* 0x000000ffff1d7224 */ /* 0x000fe200078e0006 */
[----:B------:R-:W-:Y:S02]  /*02f0*/  IADD3 R26, P0, PT, R23, R20, RZ ;  /* 0x00000014171a7210 */ /* 0x000fe40007f1e0ff */
[----:B------:R-:W3:Y:S04]  /*0300*/  LDG.E R15, desc[UR10][R8.64+-0xc] ;  /* 0xfffff40a080f7981 */ /* 0x000ee8000c1e1900 */
[----:B------:R-:W2:Y:S01]  /*0310*/  LDG.E R14, desc[UR10][R28.64] ;  /* 0x0000000a1c0e7981 */ /* 0x000ea2000c1e1900 */
[----:B------:R-:W-:-:S05]  /*0320*/  IADD3.X R27, PT, PT, R25, R6, RZ, P0, !PT ;  /* 0x00000006191b7210 */ /* 0x000fca00007fe4ff */
[----:B------:R-:W3:Y:S01]  /*0330*/  LDG.E R24, desc[UR10][R26.64] ;  /* 0x0000000a1a187981 */ /* 0x000ee2000c1e1900 */
[----:B------:R-:W-:-:S03]  /*0340*/  IADD3 R18, P0, PT, R23, R26, RZ ;  /* 0x0000001a17127210 */ /* 0x000fc60007f1e0ff */
[----:B------:R-:W4:Y:S02]  /*0350*/  LDG.E R29, desc[UR10][R8.64+-0x4] ;  /* 0xfffffc0a081d7981 */ /* 0x000f24000c1e1900 */
[----:B------:R-:W-:Y:S01]  /*0360*/  IMAD.X R19, R25, 0x1, R27, P0 ;  /* 0x0000000119137824 */ /* 0x000fe200000e061b */
[----:B------:R-:W-:Y:S01]  /*0370*/  IADD3 R16, P0, PT, R23, R18, RZ ;  /* 0x0000001217107210 */ /* 0x000fe20007f1e0ff */
[----:B------:R-:W5:Y:S04]  /*0380*/  LDG.E R27, desc[UR10][R8.64+-0x8] ;  /* 0xfffff80a081b7981 */ /* 0x000f68000c1e1900 */
[----:B------:R-:W-:Y:S01]  /*0390*/  IMAD.X R17, R25, 0x1, R19, P0 ;  /* 0x0000000119117824 */ /* 0x000fe200000e0613 */
[----:B------:R-:W-:Y:S01]  /*03a0*/  IADD3 R10, P0, PT, R23, R16, RZ ;  /* 0x00000010170a7210 */ /* 0x000fe20007f1e0ff */
[----:B------:R-:W5:Y:S04]  /*03b0*/  LDG.E R18, desc[UR10][R18.64] ;  /* 0x0000000a12127981 */ /* 0x000f68000c1e1900 */
[----:B------:R-:W-:Y:S01]  /*03c0*/  IMAD.X R11, R25, 0x1, R17, P0 ;  /* 0x00000001190b7824 */ /* 0x000fe200000e0611 */
[----:B------:R0:W4:Y:S04]  /*03d0*/  LDG.E R22, desc[UR10][R16.64] ;  /* 0x0000000a10167981 */ /* 0x000128000c1e1900 */
[----:B------:R-:W4:Y:S04]  /*03e0*/  LDG.E R26, desc[UR10][R8.64+0x4] ;  /* 0x0000040a081a7981 */ /* 0x000f28000c1e1900 */
[----:B------:R-:W4:Y:S01]  /*03f0*/  LDG.E R19, desc[UR10][R8.64] ;  /* 0x0000000a08137981 */ /* 0x000f22000c1e1900 */
[----:B--2---:R-:W-:Y:S01]  /*0400*/  FFMA R28, R13, R14, R12 ;  /* 0x0000000e0d1c7223 */ /* 0x004fe2000000000c */
[----:B------:R-:W-:-:S02]  /*0410*/  IADD3 R12, P0, PT, R23, R10, RZ ;  /* 0x0000000a170c7210 */ /* 0x000fc40007f1e0ff */
[----:B------:R-:W2:Y:S02]  /*0420*/  LDG.E R10, desc[UR10][R10.64] ;  /* 0x0000000a0a0a7981 */ /* 0x000ea4000c1e1900 */
[----:B------:R-:W-:Y:S02]  /*0430*/  IADD3.X R13, PT, PT, R25, R11, RZ, P0, !PT ;  /* 0x0000000b190d7210 */ /* 0x000fe400007fe4ff */
[----:B------:R-:W-:Y:S01]  /*0440*/  IADD3 R14, P0, PT, R23, R12, RZ ;  /* 0x0000000c170e7210 */ /* 0x000fe20007f1e0ff */
[----:B---3--:R-:W-:Y:S02]  /*0450*/  FFMA R24, R15, R24, R28 ;  /* 0x000000180f187223 */ /* 0x008fe4000000001c */
[----:B------:R-:W3:Y:S02]  /*0460*/  LDG.E R28, desc[UR10][R8.64+0x8] ;  /* 0x0000080a081c7981 */ /* 0x000ee4000c1e1900 */
[----:B------:R-:W-:Y:S01]  /*0470*/  IMAD.X R15, R25, 0x1, R13, P0 ;  /* 0x00000001190f7824 */ /* 0x000fe200000e060d */
[----:B0-----:R-:W-:Y:S01]  /*0480*/  IADD3 R16, P0, PT, R23, R14, RZ ;  /* 0x0000000e17107210 */ /* 0x001fe20007f1e0ff */
[----:B------:R-:W3:Y:S04]  /*0490*/  LDG.E R13, desc[UR10][R12.64] ;  /* 0x0000000a0c0d7981 */ /* 0x000ee8000c1e1900 */
[----:B------:R-:W-:Y:S01]  /*04a0*/  IMAD.X R17, R25, 0x1, R15, P0 ;  /* 0x0000000119117824 */ /* 0x000fe200000e060f */
[----:B------:R-:W3:Y:S04]  /*04b0*/  LDG.E R14, desc[UR10][R14.64] ;  /* 0x0000000a0e0e7981 */ /* 0x000ee8000c1e1900 */
[----:B------:R-:W3:Y:S04]  /*04c0*/  LDG.E R16, desc[UR10][R16.64] ;  /* 0x0000000a10107981 */ /* 0x000ee8000c1e1900 */
[----:B------:R0:W3:Y:S01]  /*04d0*/  LDG.E R11, desc[UR10][R8.64+0xc] ;  /* 0x00000c0a080b7981 */ /* 0x0000e2000c1e1900 */
[----:B-----5:R-:W-:Y:S01]  /*04e0*/  FFMA R18, R27, R18, R24 ;  /* 0x000000121b127223 */ /* 0x020fe20000000018 */
[----:B------:R-:W-:-:S03]  /*04f0*/  UIADD3 UR7, UP0, UPT, UR7, -0x8, URZ ;  /* 0xfffffff807077890 */ /* 0x000fc6000ff1e0ff */
[----:B----4-:R-:W-:Y:S01]  /*0500*/  FFMA R18, R29, R22, R18 ;  /* 0x000000161d127223 */ /* 0x010fe20000000012 */
[----:B------:R-:W-:Y:S02]  /*0510*/  UIADD3.X UR4, UPT, UPT, UR4, -0x1, URZ, UP0, !UPT ;  /* 0xffffffff04047890 */ /* 0x000fe400087fe4ff */
[----:B------:R-:W-:-:S04]  /*0520*/  UISETP.NE.U32.AND UP0, UPT, UR7, URZ, UPT ;  /* 0x000000ff0700728c */ /* 0x000fc8000bf05070 */
[----:B------:R-:W-:Y:S01]  /*0530*/  UISETP.NE.AND.EX UP0, UPT, UR4, URZ, UPT, UP0 ;  /* 0x000000ff0400728c */ /* 0x000fe2000bf05300 */
[----:B0-----:R-:W-:Y:S02]  /*0540*/  IADD3 R8, P1, PT, R8, 0x20, RZ ;  /* 0x0000002008087810 */ /* 0x001fe40007f3e0ff */
[----:B------:R-:W-:-:S03]  /*0550*/  LEA R20, P0, R7, R20, 0x5 ;  /* 0x0000001407147211 */ /* 0x000fc600078028ff */
[----:B------:R-:W-:Y:S01]  /*0560*/  IMAD.X R9, RZ, RZ, R9, P1 ;  /* 0x000000ffff097224 */ /* 0x000fe200008e0609 */
[----:B------:R-:W-:Y:S01]  /*0570*/  LEA.HI.X R6, R7, R6, RZ, 0x5, P0 ;  /* 0x0000000607067211 */ /* 0x000fe200000f2cff */
[----:B--2---:R-:W-:-:S04]  /*0580*/  FFMA R19, R19, R10, R18 ;  /* 0x0000000a13137223 */ /* 0x004fc80000000012 */
[----:B---3--:R-:W-:-:S04]  /*0590*/  FFMA R13, R26, R13, R19 ;  /* 0x0000000d1a0d7223 */ /* 0x008fc80000000013 */
[----:B------:R-:W-:-:S04]  /*05a0*/  FFMA R14, R28, R14, R13 ;  /* 0x0000000e1c0e7223 */ /* 0x000fc8000000000d */
[----:B------:R-:W-:Y:S01]  /*05b0*/  FFMA R12, R11, R16, R14 ;  /* 0x000000100b0c7223 */ /* 0x000fe2000000000e */
[----:B------:R-:W-:Y:S06]  /*05c0*/  BRA.U UP0, `(.L_x_2) ;  /* 0xfffffffd003c7547 */ /* 0x000fec000b83ffff */
.L_x_1:
[----:B------:R-:W-:Y:S05]  /*05d0*/  BRA.U !UP1, `(.L_x_0) ;  /* 0x00000005094c7547 */ /* 0x000fea000b800000 */
[----:B------:R-:W-:Y:S02]  /*05e0*/  ULOP3.LUT UR4, UR8, 0x7, URZ, 0xc0, !UPT ;  /* 0x0000000708047892 */ /* 0x000fe4000f8ec0ff */
[----:B------:R-:W-:Y:S02]  /*05f0*/  ULOP3.LUT UP1, UR7, UR8, 0x3, URZ, 0xc0, !UPT ;  /* 0x0000000308077892 */ /* 0x000fe4000f82c0ff */
[----:B------:R-:W-:-:S04]  /*0600*/  UIADD3 UR4, UP0, UPT, UR4, -0x1, URZ ;  /* 0xffffffff04047890 */ /* 0x000fc8000ff1e0ff */
[----:B------:R-:W-:Y:S02]  /*0610*/  UIADD3.X UR9, UPT, UPT, URZ, -0x1, URZ, UP0, !UPT ;  /* 0xffffffffff097890 */ /* 0x000fe400087fe4ff */
[----:B------:R-:W-:-:S04]  /*0620*/  UISETP.GE.U32.AND UP0, UPT, UR4, 0x3, UPT ;  /* 0x000000030400788c */ /* 0x000fc8000bf06070 */
[----:B------:R-:W-:-:S09]  /*0630*/  UISETP.GE.U32.AND.EX UP0, UPT, UR9, URZ, UPT, UP0 ;  /* 0x000000ff0900728c */ /* 0x000fd2000bf06100 */
[----:B------:R-:W-:Y:S05]  /*0640*/  BRA.U !UP0, `(.L_x_3) ;  /* 0x0000000108847547 */ /* 0x000fea000b800000 */
[----:B------:R-:W0:Y:S01]  /*0650*/  LDCU.128 UR12, c[0x0][0x390] ;  /* 0x00007200ff0c77ac */ /* 0x000e220008000c00 */
[----:B------:R-:W-:Y:S02]  /*0660*/  HFMA2 R5, -RZ, RZ, 0, 0 ;  /* 0x00000000ff057431 */ /* 0x000fe400000001ff */
[----:B------:R-:W-:Y:S01]  /*0670*/  IMAD R9, R7, UR6, RZ ;  /* 0x0000000607097c24 */ /* 0x000fe2000f8e02ff */
[----:B------:R-:W-:Y:S02]  /*0680*/  IADD3 R6, P0, PT, R2, UR5, RZ ;  /* 0x0000000502067c10 */ /* 0x000fe4000ff1e0ff */
[----:B------:R-:W-:Y:S02]  /*0690*/  SHF.R.U32.HI R25, RZ, 0x1e, R7 ;  /* 0x0000001eff197819 */ /* 0x000fe40000011607 */
[----:B------:R-:W-:Y:S01]  /*06a0*/  IADD3.X R13, PT, PT, R21, UR6, RZ, P0, !PT ;  /* 0x00000006150d7c10 */ /* 0x000fe200087fe4ff */
[----:B------:R-:W-:-:S04]  /*06b0*/  IMAD.WIDE.U32 R10, R7, UR5, R4 ;  /* 0x00000005070a7c25 */ /* 0x000fc8000f8e0004 */
[----:B------:R-:W-:Y:S02]  /*06c0*/  IMAD.IADD R9, R11, 0x1, R9 ;  /* 0x000000010b097824 */ /* 0x000fe400078e0209 */
[----:B------:R-:W-:Y:S01]  /*06d0*/  IMAD.SHL.U32 R11, R7, 0x4, RZ ;  /* 0x00000004070b7824 */ /* 0x000fe200078e00ff */
[----:B0-----:R-:W-:Y:S02]  /*06e0*/  LEA R16, P2, R10, UR14, 0x2 ;  /* 0x0000000e0a107c11 */ /* 0x001fe4000f8410ff */
[----:B------:R-:W-:Y:S02]  /*06f0*/  LEA R8, P1, R6, UR12, 0x2 ;  /* 0x0000000c06087c11 */ /* 0x000fe4000f8210ff */
[----:B------:R-:W-:Y:S02]  /*0700*/  LEA.HI.X R17, R10, UR15, R9, 0x2, P2 ;  /* 0x0000000f0a117c11 */ /* 0x000fe400090f1409 */
[----:B------:R-:W-:Y:S02]  /*0710*/  IADD3 R18, P0, PT, R11, R16, RZ ;  /* 0x000000100b127210 */ /* 0x000fe40007f1e0ff */
[----:B------:R-:W-:-:S02]  /*0720*/  LEA.HI.X R9, R6, UR13, R13, 0x2, P1 ;  /* 0x0000000d06097c11 */ /* 0x000fc400088f140d */
[----:B------:R-:W-:Y:S01]  /*0730*/  IADD3 R14, P1, PT, R11, R18, RZ ;  /* 0x000000120b0e7210 */ /* 0x000fe20007f3e0ff */
[----:B------:R-:W-:Y:S01]  /*0740*/  IMAD.X R19, R25, 0x1, R17, P0 ;  /* 0x0000000119137824 */ /* 0x000fe200000e0611 */
[----:B------:R-:W2:Y:S02]  /*0750*/  LDG.E R6, desc[UR10][R16.64] ;  /* 0x0000000a10067981 */ /* 0x000ea4000c1e1900 */
[----:B------:R-:W-:Y:S02]  /*0760*/  IADD3 R10, P0, PT, R11, R14, RZ ;  /* 0x0000000e0b0a7210 */ /* 0x000fe40007f1e0ff */
[----:B------:R-:W2:Y:S01]  /*0770*/  LDG.E R13, desc[UR10][R8.64] ;  /* 0x0000000a080d7981 */ /* 0x000ea2000c1e1900 */
[----:B------:R-:W-:-:S03]  /*0780*/  IADD3.X R15, PT, PT, R25, R19, RZ, P1, !PT ;  /* 0x00000013190f7210 */ /* 0x000fc60000ffe4ff */
[----:B------:R-:W3:Y:S04]  /*0790*/  LDG.E R18, desc[UR10][R18.64] ;  /* 0x0000000a12127981 */ /* 0x000ee8000c1e1900 */
[----:B------:R-:W3:Y:S01]  /*07a0*/  LDG.E R23, desc[UR10][R8.64+0x4] ;  /* 0x0000040a08177981 */ /* 0x000ee2000c1e1900 */
[----:B------:R-:W-:-:S03]  /*07b0*/  IMAD.X R11, R25, 0x1, R15, P0 ;  /* 0x00000001190b7824 */ /* 0x000fc600000e060f */
[----:B------:R-:W4:Y:S04]  /*07c0*/  LDG.E R14, desc[UR10][R14.64] ;  /* 0x0000000a0e0e7981 */ /* 0x000f28000c1e1900 */
[----:B------:R-:W4:Y:S04]  /*07d0*/  LDG.E R25, desc[UR10][R8.64+0x8] ;  /* 0x0000080a08197981 */ /* 0x000f28000c1e1900 */
[----:B------:R-:W5:Y:S04]  /*07e0*/  LDG.E R17, desc[UR10][R8.64+0xc] ;  /* 0x00000c0a08117981 */ /* 0x000f68000c1e1900 */
[----:B------:R-:W5:Y:S01]  /*07f0*/  LDG.E R10, desc[UR10][R10.64] ;  /* 0x0000000a0a0a7981 */ /* 0x000f62000c1e1900 */
[----:B------:R-:W-:-:S04]  /*0800*/  UIADD3 UR5, UP0, UPT, UR5, 0x4, URZ ;  /* 0x0000000405057890 */ /* 0x000fc8000ff1e0ff */
[----:B------:R-:W-:Y:S01]  /*0810*/  UIADD3.X UR6, UPT, UPT, URZ, UR6, URZ, UP0, !UPT ;  /* 0x00000006ff067290 */ /* 0x000fe200087fe4ff */
[----:B--2---:R-:W-:-:S04]  /*0820*/  FFMA R6, R13, R6, R12 ;  /* 0x000000060d067223 */ /* 0x004fc8000000000c */
[----:B---3--:R-:W-:-:S04]  /*0830*/  FFMA R6, R23, R18, R6 ;  /* 0x0000001217067223 */ /* 0x008fc80000000006 */
[----:B----4-:R-:W-:-:S04]  /*0840*/  FFMA R6, R25, R14, R6 ;  /* 0x0000000e19067223 */ /* 0x010fc80000000006 */
[----:B-----5:R-:W-:-:S07]  /*0850*/  FFMA R12, R17, R10, R6 ;  /* 0x0000000a110c7223 */ /* 0x020fce0000000006 */
.L_x_3:
[----:B------:R-:W-:Y:S05]  /*0860*/  BRA.U !UP1, `(.L_x_0) ;  /* 0x0000000109a87547 */ /* 0x000fea000b800000 */
[----:B------:R-:W-:Y:S02]  /*0870*/  UISETP.NE.AND UP1, UPT, UR7, 0x1, UPT ;  /* 0x000000010700788c */ /* 0x000fe4000bf25270 */
[----:B------:R-:W-:-:S04]  /*0880*/  ULOP3.LUT UR4, UR8, 0x1, URZ, 0xc0, !UPT ;  /* 0x0000000108047892 */ /* 0x000fc8000f8ec0ff */
[----:B------:R-:W-:-:S03]  /*0890*/  UISETP.NE.U32.AND UP0, UPT, UR4, 0x1, UPT ;  /* 0x000000010400788c */ /* 0x000fc6000bf05070 */
[----:B------:R-:W-:Y:S08]  /*08a0*/  BRA.U !UP1, `(.L_x_4) ;  /* 0x0000000109587547 */ /* 0x000ff0000b800000 */
[----:B------:R-:W0:Y:S01]  /*08b0*/  LDCU.128 UR12, c[0x0][0x390] ;  /* 0x00007200ff0c77ac */ /* 0x000e220008000c00 */
[----:B------:R-:W-:Y:S01]  /*08c0*/  IMAD.MOV.U32 R8, RZ, RZ, R4 ;  /* 0x000000ffff087224 */ /* 0x000fe200078e0004 */
[----:B------:R-:W-:Y:S01]  /*08d0*/  IADD3 R6, P0, PT, R2, UR5, RZ ;  /* 0x0000000502067c10 */ /* 0x000fe2000ff1e0ff */
[----:B------:R-:W-:Y:S02]  /*08e0*/  IMAD.MOV.U32 R9, RZ, RZ, RZ ;  /* 0x000000ffff097224 */ /* 0x000fe400078e00ff */
[C---:B------:R-:W-:Y:S02]  /*08f0*/  IMAD R11, R7.reuse, UR6, RZ ;  /* 0x00000006070b7c24 */ /* 0x040fe4000f8e02ff */
[----:B------:R-:W-:Y:S01]  /*0900*/  IMAD.WIDE.U32 R14, R7, UR5, R8 ;  /* 0x00000005070e7c25 */ /* 0x000fe2000f8e0008 */
[----:B------:R-:W-:-:S04]  /*0910*/  IADD3.X R9, PT, PT, R21, UR6, RZ, P0, !PT ;  /* 0x0000000615097c10 */ /* 0x000fc800087fe4ff */
[----:B------:R-:W-:Y:S02]  /*0920*/  IADD3 R11, PT, PT, R15, R11, RZ ;  /* 0x0000000b0f0b7210 */ /* 0x000fe40007ffe0ff */
[----:B0-----:R-:W-:Y:S02]  /*0930*/  LEA R10, P0, R14, UR14, 0x2 ;  /* 0x0000000e0e0a7c11 */ /* 0x001fe4000f8010ff */
[----:B------:R-:W-:Y:S02]  /*0940*/  LEA R8, P1, R6, UR12, 0x2 ;  /* 0x0000000c06087c11 */ /* 0x000fe4000f8210ff */
[----:B------:R-:W-:Y:S02]  /*0950*/  LEA.HI.X R11, R14, UR15, R11, 0x2, P0 ;  /* 0x0000000f0e0b7c11 */ /* 0x000fe400080f140b */
[----:B------:R-:W-:Y:S02]  /*0960*/  LEA.HI.X R9, R6, UR13, R9, 0x2, P1 ;  /* 0x0000000d06097c11 */ /* 0x000fe400088f1409 */
[----:B------:R-:W-:-:S02]  /*0970*/  LEA R14, P0, R7, R10, 0x2 ;  /* 0x0000000a070e7211 */ /* 0x000fc400078010ff */
[----:B------:R-:W2:Y:S02]  /*0980*/  LDG.E R10, desc[UR10][R10.64] ;  /* 0x0000000a0a0a7981 */ /* 0x000ea4000c1e1900 */
[----:B------:R-:W-:Y:S02]  /*0990*/  LEA.HI.X R15, R7, R11, RZ, 0x2, P0 ;  /* 0x0000000b070f7211 */ /* 0x000fe400000f14ff */
[----:B------:R-:W2:Y:S04]  /*09a0*/  LDG.E R13, desc[UR10][R8.64] ;  /* 0x0000000a080d7981 */ /* 0x000ea8000c1e1900 */
[----:B------:R-:W3:Y:S04]  /*09b0*/  LDG.E R6, desc[UR10][R8.64+0x4] ;  /* 0x0000040a08067981 */ /* 0x000ee8000c1e1900 */
[----:B------:R-:W3:Y:S01]  /*09c0*/  LDG.E R14, desc[UR10][R14.64] ;  /* 0x0000000a0e0e7981 */ /* 0x000ee2000c1e1900 */
[----:B------:R-:W-:-:S04]  /*09d0*/  UIADD3 UR5, UP1, UPT, UR5, 0x2, URZ ;  /* 0x0000000205057890 */ /* 0x000fc8000ff3e0ff */
[----:B------:R-:W-:Y:S01]  /*09e0*/  UIADD3.X UR6, UPT, UPT, URZ, UR6, URZ, UP1, !UPT ;  /* 0x00000006ff067290 */ /* 0x000fe20008ffe4ff */
[----:B--2---:R-:W-:-:S04]  /*09f0*/  FFMA R13, R13, R10, R12 ;  /* 0x0000000a0d0d7223 */ /* 0x004fc8000000000c */
[----:B---3--:R-:W-:-:S07]  /*0a00*/  FFMA R12, R6, R14, R13 ;  /* 0x0000000e060c7223 */ /* 0x008fce000000000d */
.L_x_4:
[----:B------:R-:W-:Y:S05]  /*0a10*/  BRA.U UP0, `(.L_x_0) ;  /* 0x00000001003c7547 */ /* 0x000fea000b800000 */
[----:B------:R-:W0:Y:S01]  /*0a20*/  LDCU.128 UR12, c[0x0][0x390] ;  /* 0x00007200ff0c77ac */ /* 0x000e220008000c00 */
[----:B------:R-:W-:Y:S01]  /*0a30*/  IMAD.MOV.U32 R8, RZ, RZ, R4 ;  /* 0x000000ffff087224 */ /* 0x000fe200078e0004 */
[----:B------:R-:W-:Y:S01]  /*0a40*/  IADD3 R3, P0, PT, R2, UR5, RZ ;  /* 0x0000000502037c10 */ /* 0x000fe2000ff1e0ff */
[----:B------:R-:W-:Y:S02]  /*0a50*/  IMAD.MOV.U32 R9, RZ, RZ, RZ ;  /* 0x000000ffff097224 */ /* 0x000fe400078e00ff */
[----:B------:R-:W-:Y:S01]  /*0a60*/  IMAD R11, R7, UR6, RZ ;  /* 0x00000006070b7c24 */ /* 0x000fe2000f8e02ff */
[----:B------:R-:W-:Y:S01]  /*0a70*/  IADD3.X R6, PT, PT, R21, UR6, RZ, P0, !PT ;  /* 0x0000000615067c10 */ /* 0x000fe200087fe4ff */
[----:B------:R-:W-:-:S04]  /*0a80*/  IMAD.WIDE.U32 R8, R7, UR5, R8 ;  /* 0x0000000507087c25 */ /* 0x000fc8000f8e0008 */
[----:B------:R-:W-:Y:S01]  /*0a90*/  IMAD.IADD R9, R9, 0x1, R11 ;  /* 0x0000000109097824 */ /* 0x000fe200078e020b */
[C---:B0-----:R-:W-:Y:S02]  /*0aa0*/  LEA R2, P1, R3.reuse, UR12, 0x2 ;  /* 0x0000000c03027c11 */ /* 0x041fe4000f8210ff */
[C---:B------:R-:W-:Y:S02]  /*0ab0*/  LEA R10, P0, R8.reuse, UR14, 0x2 ;  /* 0x0000000e080a7c11 */ /* 0x040fe4000f8010ff */
[----:B------:R-:W-:Y:S02]  /*0ac0*/  LEA.HI.X R3, R3, UR13, R6, 0x2, P1 ;  /* 0x0000000d03037c11 */ /* 0x000fe400088f1406 */
[----:B------:R-:W-:-:S04]  /*0ad0*/  LEA.HI.X R11, R8, UR15, R9, 0x2, P0 ;  /* 0x0000000f080b7c11 */ /* 0x000fc800080f1409 */
[----:B------:R-:W2:Y:S04]  /*0ae0*/  LDG.E R3, desc[UR10][R2.64] ;  /* 0x0000000a02037981 */ /* 0x000ea8000c1e1900 */
[----:B------:R-:W2:Y:S02]  /*0af0*/  LDG.E R10, desc[UR10][R10.64] ;  /* 0x0000000a0a0a7981 */ /* 0x000ea4000c1e1900 */
[----:B--2---:R-:W-:-:S07]  /*0b00*/  FFMA R12, R3, R10, R12 ;  /* 0x0000000a030c7223 */ /* 0x004fce000000000c */
.L_x_0:
[----:B------:R-:W0:Y:S01]  /*0b10*/  LDCU.64 UR6, c[0x0][0x3a8] ;  /* 0x00007500ff0677ac */ /* 0x000e220008000a00 */
[----:B------:R-:W-:Y:S01]  /*0b20*/  MOV R5, RZ ;  /* 0x000000ff00057202 */ /* 0x000fe20000000f00 */
[----:B------:R-:W-:Y:S01]  /*0b30*/  UMOV UR4, URZ ;  /* 0x000000ff00047c82 */ /* 0x000fe20008000000 */
[----:B------:R-:W1:Y:S01]  /*0b40*/  LDCU UR5, c[0x0][0x38c] ;  /* 0x00007180ff0577ac */ /* 0x000e620008000800 */
[----:B------:R-:W-:-:S04]  /*0b50*/  IMAD.WIDE.U32 R4, R0, R7, R4 ;  /* 0x0000000700047225 */ /* 0x000fc800078e0004 */
[----:B------:R-:W-:Y:S01]  /*0b60*/  VIADD R3, R5, UR4 ;  /* 0x0000000405037c36 */ /* 0x000fe20008000000 */
[----:B------:R-:W2:Y:S01]  /*0b70*/  LDCU UR4, c[0x0][0x3a0] ;  /* 0x00007400ff0477ac */ /* 0x000ea20008000800 */
[----:B0-----:R-:W-:-:S04]  /*0b80*/  LEA R2, P0, R4, UR6, 0x2 ;  /* 0x0000000604027c11 */ /* 0x001fc8000f8010ff */
[----:B------:R-:W-:-:S05]  /*0b90*/  LEA.HI.X R3, R4, UR7, R3, 0x2, P0 ;  /* 0x0000000704037c11 */ /* 0x000fca00080f1403 */
[----:B------:R-:W2:Y:S02]  /*0ba0*/  LDG.E R0, desc[UR10][R2.64] ;  /* 0x0000000a02007981 */ /* 0x000ea4000c1e1900 */
[----:B--2---:R-:W-:-:S04]  /*0bb0*/  FMUL R5, R0, UR4 ;  /* 0x0000000400057c20 */ /* 0x004fc80008400000 */
[----:B-1----:R-:W-:-:S05]  /*0bc0*/  FFMA R5, R12, UR5, R5 ;  /* 0x000000050c057c23 */ /* 0x002fca0008000005 */
[----:B------:R-:W-:Y:S01]  /*0bd0*/  STG.E desc[UR10][R2.64], R5 ;  /* 0x0000000502007986 */ /* 0x000fe2000c10190a */
[----:B------:R-:W-:Y:S05]  /*0be0*/  EXIT ;  /* 0x000000000000794d */ /* 0x000fea0003800000 */
.L_x_5:
[----:B------:R-:W-:-:S00]  /*0bf0*/  BRA `(.L_x_5) ;  /* 0xfffffffc00fc7947 */ /* 0x000fc0000383ffff */
[----:B------:R-:W-:-:S00]  /*0c00*/  NOP ;  /* 0x0000000000007918 */ /* 0x000fc00000000000 */
[----:B------:R-:W-:-:S00]  /*0c10*/  NOP ;  /* 0x0000000000007918 */ /* 0x000fc00000000000 */
[----:B------:R-:W-:-:S00]  /*0c20*/  NOP ;  /* 0x0000000000007918 */ /* 0x000fc00000000000 */
[----:B------:R-:W-:-:S00]  /*0c30*/  NOP ;  /* 0x0000000000007918 */ /* 0x000fc00000000000 */
[----:B------:R-:W-:-:S00]  /*0c40*/  NOP ;  /* 0x0000000000007918 */ /* 0x000fc00000000000 */
[----:B------:R-:W-:-:S00]  /*0c50*/  NOP ;  /* 0x0000000000007918 */ /* 0x000fc00000000000 */
[----:B------:R-:W-:-:S00]  /*0c60*/  NOP ;  /* 0x0000000000007918 */ /* 0x000fc00000000000 */
[----:B------:R-:W-:-:S00]  /*0c70*/  NOP ;  /* 0x0000000000007918 */ /* 0x000fc00000000000 */
.L_x_6:


//--------------------- .nv.shared.reserved.0     --------------------------
	.section	.nv.shared.reserved.0,"aw",@nobits
	.weak		__nv_reservedSMEM_offset_0_alias
	.size		__nv_reservedSMEM_offset_0_alias, 0, 64
	.other		__nv_reservedSMEM_offset_0_alias,@"STO_CUDA_RESERVED_SHARED STV_DEFAULT"
__nv_reservedSMEM_offset_0_alias:
	.zero		0
	.zero		64


//--------------------- .nv.constant0._Z6nativeiiifPfS_fS_ --------------------------
	.section	.nv.constant0._Z6nativeiiifPfS_fS_,"a",@progbits
	.sectionflags	@""
	.align	4
.nv.constant0._Z6nativeiiifPfS_fS_:
	.zero		944


//--------------------- SYMBOLS --------------------------

	.type		.nv.reservedSmem.offset0,@object
	.size		.nv.reservedSmem.offset0,0x4
